//
// Generated by NVIDIA NVVM Compiler
//
// Compiler Build ID: CL-36424714
// Cuda compilation tools, release 13.0, V13.0.88
// Based on NVVM 20.0.0
//

.version 9.0
.target sm_100
.address_size 64

	// .globl	_Z15addArraysKerneliPfS_S_

.visible .entry _Z15addArraysKerneliPfS_S_(
	.param .u32 _Z15addArraysKerneliPfS_S__param_0,
	.param .u64 .ptr .align 1 _Z15addArraysKerneliPfS_S__param_1,
	.param .u64 .ptr .align 1 _Z15addArraysKerneliPfS_S__param_2,
	.param .u64 .ptr .align 1 _Z15addArraysKerneliPfS_S__param_3
)
{
	.reg .pred 	%p<2>;
	.reg .b32 	%r<6>;
	.reg .b32 	%f<4>;
	.reg .b64 	%rd<11>;

	ld.param.u32 	%r2, [_Z15addArraysKerneliPfS_S__param_0];
	ld.param.u64 	%rd1, [_Z15addArraysKerneliPfS_S__param_1];
	ld.param.u64 	%rd2, [_Z15addArraysKerneliPfS_S__param_2];
	ld.param.u64 	%rd3, [_Z15addArraysKerneliPfS_S__param_3];
	mov.u32 	%r3, %tid.x;
	mov.u32 	%r4, %ctaid.x;
	mov.u32 	%r5, %ntid.x;
	mad.lo.s32 	%r1, %r5, %r4, %r3;
	setp.ge.s32 	%p1, %r1, %r2;
	@%p1 bra 	$L__BB0_2;
	cvta.to.global.u64 	%rd4, %rd1;
	cvta.to.global.u64 	%rd5, %rd2;
	cvta.to.global.u64 	%rd6, %rd3;
	mul.wide.u32 	%rd7, %r1, 4;
	add.s64 	%rd8, %rd4, %rd7;
	ld.global.f32 	%f1, [%rd8];
	add.s64 	%rd9, %rd5, %rd7;
	ld.global.f32 	%f2, [%rd9];
	add.f32 	%f3, %f1, %f2;
	add.s64 	%rd10, %rd6, %rd7;
	st.global.f32 	[%rd10], %f3;
$L__BB0_2:
	ret;

}


// ===== COMPILED SASS (sm_100) =====

	.target	sm_100

	.elftype	@"ET_EXEC"


//--------------------- .note.nv.tkinfo           --------------------------
	.section	.note.nv.tkinfo,"",@"SHT_NOTE"
	.sectionflags	@"SHF_NOTE_NV_TKINFO"
	.tkinfo
        /*0018*/ 	.word	0x00000002
        /*0030*/ 	.string	""
        /*0030*/ 	.string	"ptxas"
        /*0030*/ 	.string	"Cuda compilation tools, release 13.0, V13.0.88"
        /*0030*/ 	.string	"Build cuda_13.0.r13.0/compiler.36424714_0"
        /*0030*/ 	.string	"-arch sm_100 -m 64 "



//--------------------- .note.nv.cuinfo           --------------------------
	.section	.note.nv.cuinfo,"",@"SHT_NOTE"
	.sectionflags	@"SHF_NOTE_NV_CUINFO"
        /*0018*/ 	.short	0x0002
        /*001a*/ 	.short	0x0064
        /*001c*/ 	.short	0x0082
	.zero		2


//--------------------- .nv.info                  --------------------------
	.section	.nv.info,"",@"SHT_CUDA_INFO"
	.align	4


	//----- nvinfo : EIATTR_REGCOUNT
	.align		4
        /*0000*/ 	.byte	0x04, 0x2f
        /*0002*/ 	.short	(.L_1 - .L_0)
	.align		4
.L_0:
        /*0004*/ 	.word	index@(_Z15addArraysKerneliPfS_S_)
        /*0008*/ 	.word	0x0000000c


	//----- nvinfo : EIATTR_FRAME_SIZE
	.align		4
.L_1:
        /*000c*/ 	.byte	0x04, 0x11
        /*000e*/ 	.short	(.L_3 - .L_2)
	.align		4
.L_2:
        /*0010*/ 	.word	index@(_Z15addArraysKerneliPfS_S_)
        /*0014*/ 	.word	0x00000000


	//----- nvinfo : EIATTR_MIN_STACK_SIZE
	.align		4
.L_3:
        /*0018*/ 	.byte	0x04, 0x12
        /*001a*/ 	.short	(.L_5 - .L_4)
	.align		4
.L_4:
        /*001c*/ 	.word	index@(_Z15addArraysKerneliPfS_S_)
        /*0020*/ 	.word	0x00000000
.L_5:


//--------------------- .nv.compat                --------------------------
	.section	.nv.compat,"",@"SHT_CUDA_COMPAT_INFO"
	.align	4
        /*0000*/ 	.byte	0x02, 0x09, 0x00, 0x00, 0x02, 0x02, 0x01, 0x00, 0x02, 0x05, 0x05, 0x00, 0x03, 0x07, 0x01, 0x01
        /*0010*/ 	.byte	0x02, 0x03, 0x00, 0x00, 0x02, 0x06, 0x01, 0x00, 0x04, 0x0b, 0x08, 0x00, 0x09, 0x00, 0x00, 0x00
        /*0020*/ 	.byte	0x00, 0x00, 0x00, 0x00


//--------------------- .nv.info._Z15addArraysKerneliPfS_S_ --------------------------
	.section	.nv.info._Z15addArraysKerneliPfS_S_,"",@"SHT_CUDA_INFO"
	.sectionflags	@""
	.align	4


	//----- nvinfo : EIATTR_CUDA_API_VERSION
	.align		4
        /*0000*/ 	.byte	0x04, 0x37
        /*0002*/ 	.short	(.L_7 - .L_6)
.L_6:
        /*0004*/ 	.word	0x00000082


	//----- nvinfo : EIATTR_KPARAM_INFO
	.align		4
.L_7:
        /*0008*/ 	.byte	0x04, 0x17
        /*000a*/ 	.short	(.L_9 - .L_8)
.L_8:
        /*000c*/ 	.word	0x00000000
        /*0010*/ 	.short	0x0003
        /*0012*/ 	.short	0x0018
        /*0014*/ 	.byte	0x00, 0xf5, 0x21, 0x00


	//----- nvinfo : EIATTR_KPARAM_INFO
	.align		4
.L_9:
        /*0018*/ 	.byte	0x04, 0x17
        /*001a*/ 	.short	(.L_11 - .L_10)
.L_10:
        /*001c*/ 	.word	0x00000000
        /*0020*/ 	.short	0x0002
        /*0022*/ 	.short	0x0010
        /*0024*/ 	.byte	0x00, 0xf5, 0x21, 0x00


	//----- nvinfo : EIATTR_KPARAM_INFO
	.align		4
.L_11:
        /*0028*/ 	.byte	0x04, 0x17
        /*002a*/ 	.short	(.L_13 - .L_12)
.L_12:
        /*002c*/ 	.word	0x00000000
        /*0030*/ 	.short	0x0001
        /*0032*/ 	.short	0x0008
        /*0034*/ 	.byte	0x00, 0xf5, 0x21, 0x00


	//----- nvinfo : EIATTR_KPARAM_INFO
	.align		4
.L_13:
        /*0038*/ 	.byte	0x04, 0x17
        /*003a*/ 	.short	(.L_15 - .L_14)
.L_14:
        /*003c*/ 	.word	0x00000000
        /*0040*/ 	.short	0x0000
        /*0042*/ 	.short	0x0000
        /*0044*/ 	.byte	0x00, 0xf0, 0x11, 0x00


	//----- nvinfo : EIATTR_SPARSE_MMA_MASK
	.align		4
.L_15:
        /*0048*/ 	.byte	0x03, 0x50
        /*004a*/ 	.short	0x0000


	//----- nvinfo : EIATTR_MAXREG_COUNT
	.align		4
        /*004c*/ 	.byte	0x03, 0x1b
        /*004e*/ 	.short	0x00ff


	//----- nvinfo : EIATTR_MERCURY_ISA_VERSION
	.align		4
        /*0050*/ 	.byte	0x03, 0x5f
        /*0052*/ 	.short	0x0101


	//----- nvinfo : EIATTR_VRC_CTA_INIT_COUNT
	.align		4
        /*0054*/ 	.byte	0x02, 0x4a
	.zero		1
	.zero		1


	//----- nvinfo : EIATTR_EXIT_INSTR_OFFSETS
	.align		4
        /*0058*/ 	.byte	0x04, 0x1c
        /*005a*/ 	.short	(.L_17 - .L_16)


	//   ....[0]....
.L_16:
        /*005c*/ 	.word	0x00000070


	//   ....[1]....
        /*0060*/ 	.word	0x00000130


	//----- nvinfo : EIATTR_CBANK_PARAM_SIZE
	.align		4
.L_17:
        /*0064*/ 	.byte	0x03, 0x19
        /*0066*/ 	.short	0x0020


	//----- nvinfo : EIATTR_PARAM_CBANK
	.align		4
        /*0068*/ 	.byte	0x04, 0x0a
        /*006a*/ 	.short	(.L_19 - .L_18)
	.align		4
.L_18:
        /*006c*/ 	.word	index@(.nv.constant0._Z15addArraysKerneliPfS_S_)
        /*0070*/ 	.short	0x0380
        /*0072*/ 	.short	0x0020


	//----- nvinfo : EIATTR_SW_WAR
	.align		4
.L_19:
        /*0074*/ 	.byte	0x04, 0x36
        /*0076*/ 	.short	(.L_21 - .L_20)
.L_20:
        /*0078*/ 	.word	0x00000008
.L_21:


//--------------------- .nv.callgraph             --------------------------
	.section	.nv.callgraph,"",@"SHT_CUDA_CALLGRAPH"
	.align	4
	.sectionentsize	8
	.align		4
        /*0000*/ 	.word	0x00000000
	.align		4
        /*0004*/ 	.word	0xffffffff
	.align		4
        /*0008*/ 	.word	0x00000000
	.align		4
        /*000c*/ 	.word	0xfffffffe
	.align		4
        /*0010*/ 	.word	0x00000000
	.align		4
        /*0014*/ 	.word	0xfffffffd
	.align		4
        /*0018*/ 	.word	0x00000000
	.align		4
        /*001c*/ 	.word	0xfffffffc


//--------------------- .text._Z15addArraysKerneliPfS_S_ --------------------------
	.section	.text._Z15addArraysKerneliPfS_S_,"ax",@progbits
	.align	128
        .global         _Z15addArraysKerneliPfS_S_
        .type           _Z15addArraysKerneliPfS_S_,@function
        .size           _Z15addArraysKerneliPfS_S_,(.L_x_1 - _Z15addArraysKerneliPfS_S_)
        .other          _Z15addArraysKerneliPfS_S_,@"STO_CUDA_ENTRY STV_DEFAULT"
_Z15addArraysKerneliPfS_S_:
.text._Z15addArraysKerneliPfS_S_:
[----:B------:R-:W-:Y:S01]  /*0000*/  LDC R1, c[0x0][0x37c] ;  /* 0x0000df00ff017b82 */ /* 0x000fe20000000800 */
[----:B------:R-:W0:Y:S07]  /*0010*/  S2R R9, SR_TID.X ;  /* 0x0000000000097919 */ /* 0x000e2e0000002100 */
[----:B------:R-:W0:Y:S01]  /*0020*/  S2UR UR4, SR_CTAID.X ;  /* 0x00000000000479c3 */ /* 0x000e220000002500 */
[----:B------:R-:W1:Y:S07]  /*0030*/  LDCU UR5, c[0x0][0x380] ;  /* 0x00007000ff0577ac */ /* 0x000e6e0008000800 */
[----:B------:R-:W0:Y:S02]  /*0040*/  LDC R0, c[0x0][0x360] ;  /* 0x0000d800ff007b82 */ /* 0x000e240000000800 */
[----:B0-----:R-:W-:-:S05]  /*0050*/  IMAD R9, R0, UR4, R9 ;  /* 0x0000000400097c24 */ /* 0x001fca000f8e0209 */
[----:B-1----:R-:W-:-:S13]  /*0060*/  ISETP.GE.AND P0, PT, R9, UR5, PT ;  /* 0x0000000509007c0c */ /* 0x002fda000bf06270 */
[----:B------:R-:W-:Y:S05]  /*0070*/  @P0 EXIT ;  /* 0x000000000000094d */ /* 0x000fea0003800000 */
[----:B------:R-:W0:Y:S01]  /*0080*/  LDC.64 R2, c[0x0][0x388] ;  /* 0x0000e200ff027b82 */ /* 0x000e220000000a00 */
[----:B------:R-:W1:Y:S07]  /*0090*/  LDCU.64 UR4, c[0x0][0x358] ;  /* 0x00006b00ff0477ac */ /* 0x000e6e0008000a00 */
[----:B------:R-:W2:Y:S08]  /*00a0*/  LDC.64 R4, c[0x0][0x390] ;  /* 0x0000e400ff047b82 */ /* 0x000eb00000000a00 */
[----:B------:R-:W3:Y:S01]  /*00b0*/  LDC.64 R6, c[0x0][0x398] ;  /* 0x0000e600ff067b82 */ /* 0x000ee20000000a00 */
[----:B0-----:R-:W-:-:S06]  /*00c0*/  IMAD.WIDE.U32 R2, R9, 0x4, R2 ;  /* 0x0000000409027825 */ /* 0x001fcc00078e0002 */
[----:B-1----:R-:W4:Y:S01]  /*00d0*/  LDG.E R2, desc[UR4][R2.64] ;  /* 0x0000000402027981 */ /* 0x002f22000c1e1900 */
[----:B--2---:R-:W-:-:S06]  /*00e0*/  IMAD.WIDE.U32 R4, R9, 0x4, R4 ;  /* 0x0000000409047825 */ /* 0x004fcc00078e0004 */
[----:B------:R-:W4:Y:S01]  /*00f0*/  LDG.E R5, desc[UR4][R4.64] ;  /* 0x0000000404057981 */ /* 0x000f22000c1e1900 */
[----:B---3--:R-:W-:-:S04]  /*0100*/  IMAD.WIDE.U32 R6, R9, 0x4, R6 ;  /* 0x0000000409067825 */ /* 0x008fc800078e0006 */
[----:B----4-:R-:W-:-:S05]  /*0110*/  FADD R9, R2, R5 ;  /* 0x0000000502097221 */ /* 0x010fca0000000000 */
[----:B------:R-:W-:Y:S01]  /*0120*/  STG.E desc[UR4][R6.64], R9 ;  /* 0x0000000906007986 */ /* 0x000fe2000c101904 */
[----:B------:R-:W-:Y:S05]  /*0130*/  EXIT ;  /* 0x000000000000794d */ /* 0x000fea0003800000 */
.L_x_0:
[----:B------:R-:W-:-:S00]  /*0140*/  BRA `(.L_x_0) ;  /* 0xfffffffc00fc7947 */ /* 0x000fc0000383ffff */
[----:B------:R-:W-:-:S00]  /*0150*/  NOP ;  /* 0x0000000000007918 */ /* 0x000fc00000000000 */
        /* <DEDUP_REMOVED lines=10> */
.L_x_1:


//--------------------- .nv.shared.reserved.0     --------------------------
	.section	.nv.shared.reserved.0,"aw",@nobits
	.weak		__nv_reservedSMEM_offset_0_alias
	.size		__nv_reservedSMEM_offset_0_alias, 0, 64
	.other		__nv_reservedSMEM_offset_0_alias,@"STO_CUDA_RESERVED_SHARED STV_DEFAULT"
__nv_reservedSMEM_offset_0_alias:
	.zero		0
	.zero		64


//--------------------- .nv.constant0._Z15addArraysKerneliPfS_S_ --------------------------
	.section	.nv.constant0._Z15addArraysKerneliPfS_S_,"a",@progbits
	.sectionflags	@""
	.align	4
.nv.constant0._Z15addArraysKerneliPfS_S_:
	.zero		928


//--------------------- SYMBOLS --------------------------

	.type		.nv.reservedSmem.offset0,@object
	.size		.nv.reservedSmem.offset0,0x4
